	.headerflags	@"EF_CUDA_TEXMODE_UNIFIED EF_CUDA_64BIT_ADDRESS EF_CUDA_ACCELERATORS EF_CUDA_SM90 EF_CUDA_VIRTUAL_SM(EF_CUDA_SM90)"
	.elftype	@"ET_EXEC"


//--------------------- .nv.info                  --------------------------
	.section	.nv.info,"",@"SHT_CUDA_INFO"
	.align	4


	//----- nvinfo : EIATTR_REGCOUNT
	.align		4
        /*0000*/ 	.byte	0x04, 0x2f
        /*0002*/ 	.short	(.L_2 - .L_1)
	.align		4
.L_1:
        /*0004*/ 	.word	index@(triton_per_fused_native_group_norm_6)
        /*0008*/ 	.word	0x00000014


	//----- nvinfo : EIATTR_MIN_STACK_SIZE
	.align		4
.L_2:
        /*000c*/ 	.byte	0x04, 0x12
        /*000e*/ 	.short	(.L_4 - .L_3)
	.align		4
.L_3:
        /*0010*/ 	.word	index@(triton_per_fused_native_group_norm_6)
        /*0014*/ 	.word	0x00000000


	//----- nvinfo : EIATTR_FRAME_SIZE
	.align		4
.L_4:
        /*0018*/ 	.byte	0x04, 0x11
        /*001a*/ 	.short	(.L_6 - .L_5)
	.align		4
.L_5:
        /*001c*/ 	.word	index@(triton_per_fused_native_group_norm_6)
        /*0020*/ 	.word	0x00000000


	//----- nvinfo : EIATTR_MIN_STACK_SIZE
	.align		4
.L_6:
        /*0024*/ 	.byte	0x04, 0x12
        /*0026*/ 	.short	(.L_8 - .L_7)
	.align		4
.L_7:
        /*0028*/ 	.word	index@(triton_per_fused_native_group_norm_6)
        /*002c*/ 	.word	0x00000000
.L_8:


//--------------------- .nv.info.triton_per_fused_native_group_norm_6 --------------------------
	.section	.nv.info.triton_per_fused_native_group_norm_6,"",@"SHT_CUDA_INFO"
	.sectionflags	@""
	.align	4


	//----- nvinfo : EIATTR_CUDA_API_VERSION
	.align		4
        /*0000*/ 	.byte	0x04, 0x37
        /*0002*/ 	.short	(.L_10 - .L_9)
.L_9:
        /*0004*/ 	.word	0x0000007c


	//----- nvinfo : EIATTR_KPARAM_INFO
	.align		4
.L_10:
        /*0008*/ 	.byte	0x04, 0x17
        /*000a*/ 	.short	(.L_12 - .L_11)
.L_11:
        /*000c*/ 	.word	0x00000000
        /*0010*/ 	.short	0x0007
        /*0012*/ 	.short	0x0034
        /*0014*/ 	.byte	0x00, 0xf0, 0x11, 0x00


	//----- nvinfo : EIATTR_KPARAM_INFO
	.align		4
.L_12:
        /*0018*/ 	.byte	0x04, 0x17
        /*001a*/ 	.short	(.L_14 - .L_13)
.L_13:
        /*001c*/ 	.word	0x00000000
        /*0020*/ 	.short	0x0006
        /*0022*/ 	.short	0x0030
        /*0024*/ 	.byte	0x00, 0xf0, 0x11, 0x00


	//----- nvinfo : EIATTR_KPARAM_INFO
	.align		4
.L_14:
        /*0028*/ 	.byte	0x04, 0x17
        /*002a*/ 	.short	(.L_16 - .L_15)
.L_15:
        /*002c*/ 	.word	0x00000000
        /*0030*/ 	.short	0x0005
        /*0032*/ 	.short	0x0028
        /*0034*/ 	.byte	0x00, 0xf4, 0x21, 0x00


	//----- nvinfo : EIATTR_KPARAM_INFO
	.align		4
.L_16:
        /*0038*/ 	.byte	0x04, 0x17
        /*003a*/ 	.short	(.L_18 - .L_17)
.L_17:
        /*003c*/ 	.word	0x00000000
        /*0040*/ 	.short	0x0004
        /*0042*/ 	.short	0x0020
        /*0044*/ 	.byte	0x00, 0xf4, 0x21, 0x00


	//----- nvinfo : EIATTR_KPARAM_INFO
	.align		4
.L_18:
        /*0048*/ 	.byte	0x04, 0x17
        /*004a*/ 	.short	(.L_20 - .L_19)
.L_19:
        /*004c*/ 	.word	0x00000000
        /*0050*/ 	.short	0x0003
        /*0052*/ 	.short	0x0018
        /*0054*/ 	.byte	0x00, 0xf4, 0x21, 0x00


	//----- nvinfo : EIATTR_KPARAM_INFO
	.align		4
.L_20:
        /*0058*/ 	.byte	0x04, 0x17
        /*005a*/ 	.short	(.L_22 - .L_21)
.L_21:
        /*005c*/ 	.word	0x00000000
        /*0060*/ 	.short	0x0002
        /*0062*/ 	.short	0x0010
        /*0064*/ 	.byte	0x00, 0xf4, 0x21, 0x00


	//----- nvinfo : EIATTR_KPARAM_INFO
	.align		4
.L_22:
        /*0068*/ 	.byte	0x04, 0x17
        /*006a*/ 	.short	(.L_24 - .L_23)
.L_23:
        /*006c*/ 	.word	0x00000000
        /*0070*/ 	.short	0x0001
        /*0072*/ 	.short	0x0008
        /*0074*/ 	.byte	0x00, 0xf4, 0x21, 0x00


	//----- nvinfo : EIATTR_KPARAM_INFO
	.align		4
.L_24:
        /*0078*/ 	.byte	0x04, 0x17
        /*007a*/ 	.short	(.L_26 - .L_25)
.L_25:
        /*007c*/ 	.word	0x00000000
        /*0080*/ 	.short	0x0000
        /*0082*/ 	.short	0x0000
        /*0084*/ 	.byte	0x00, 0xf4, 0x21, 0x00


	//----- nvinfo : EIATTR_SPARSE_MMA_MASK
	.align		4
.L_26:
        /*0088*/ 	.byte	0x03, 0x50
        /*008a*/ 	.short	0x0000


	//----- nvinfo : EIATTR_MAXREG_COUNT
	.align		4
        /*008c*/ 	.byte	0x03, 0x1b
        /*008e*/ 	.short	0x00ff


	//----- nvinfo : EIATTR_COOP_GROUP_MASK_REGIDS
	.align		4
        /*0090*/ 	.byte	0x04, 0x29
        /*0092*/ 	.short	(.L_28 - .L_27)


	//   ....[0]....
.L_27:
        /*0094*/ 	.word	0xffffffff


	//   ....[1]....
        /*0098*/ 	.word	0xffffffff


	//   ....[2]....
        /*009c*/ 	.word	0xffffffff


	//   ....[3]....
        /*00a0*/ 	.word	0xffffffff


	//   ....[4]....
        /*00a4*/ 	.word	0xffffffff


	//   ....[5]....
        /*00a8*/ 	.word	0xffffffff


	//   ....[6]....
        /*00ac*/ 	.word	0xffffffff


	//   ....[7]....
        /*00b0*/ 	.word	0xffffffff


	//   ....[8]....
        /*00b4*/ 	.word	0xffffffff


	//----- nvinfo : EIATTR_COOP_GROUP_INSTR_OFFSETS
	.align		4
.L_28:
        /*00b8*/ 	.byte	0x04, 0x28
        /*00ba*/ 	.short	(.L_30 - .L_29)


	//   ....[0]....
.L_29:
        /*00bc*/ 	.word	0x00000250


	//   ....[1]....
        /*00c0*/ 	.word	0x00000360


	//   ....[2]....
        /*00c4*/ 	.word	0x00000410


	//   ....[3]....
        /*00c8*/ 	.word	0x00000450


	//   ....[4]....
        /*00cc*/ 	.word	0x00000490


	//   ....[5]....
        /*00d0*/ 	.word	0x00000580


	//   ....[6]....
        /*00d4*/ 	.word	0x000005c0


	//   ....[7]....
        /*00d8*/ 	.word	0x000006f0


	//   ....[8]....
        /*00dc*/ 	.word	0x00000720


	//----- nvinfo : EIATTR_EXIT_INSTR_OFFSETS
	.align		4
.L_30:
        /*00e0*/ 	.byte	0x04, 0x1c
        /*00e2*/ 	.short	(.L_32 - .L_31)


	//   ....[0]....
.L_31:
        /*00e4*/ 	.word	0x000008f0


	//   ....[1]....
        /*00e8*/ 	.word	0x00000940


	//----- nvinfo : EIATTR_REQNTID
	.align		4
.L_32:
        /*00ec*/ 	.byte	0x04, 0x10
        /*00ee*/ 	.short	(.L_34 - .L_33)
.L_33:
        /*00f0*/ 	.word	0x00000040
        /*00f4*/ 	.word	0x00000001
        /*00f8*/ 	.word	0x00000001


	//----- nvinfo : EIATTR_CBANK_PARAM_SIZE
	.align		4
.L_34:
        /*00fc*/ 	.byte	0x03, 0x19
        /*00fe*/ 	.short	0x0038


	//----- nvinfo : EIATTR_PARAM_CBANK
	.align		4
        /*0100*/ 	.byte	0x04, 0x0a
        /*0102*/ 	.short	(.L_36 - .L_35)
	.align		4
.L_35:
        /*0104*/ 	.word	index@(.nv.constant0.triton_per_fused_native_group_norm_6)
        /*0108*/ 	.short	0x0210
        /*010a*/ 	.short	0x0038


	//----- nvinfo : EIATTR_SW_WAR
	.align		4
.L_36:
        /*010c*/ 	.byte	0x04, 0x36
        /*010e*/ 	.short	(.L_38 - .L_37)
.L_37:
        /*0110*/ 	.word	0x00000008
.L_38:


//--------------------- .nv.callgraph             --------------------------
	.section	.nv.callgraph,"",@"SHT_CUDA_CALLGRAPH"
	.align	4
	.sectionentsize	8
	.align		4
        /*0000*/ 	.word	0x00000000
	.align		4
        /*0004*/ 	.word	0xffffffff
	.align		4
        /*0008*/ 	.word	0x00000000
	.align		4
        /*000c*/ 	.word	0xfffffffe
	.align		4
        /*0010*/ 	.word	0x00000000
	.align		4
        /*0014*/ 	.word	0xfffffffd
	.align		4
        /*0018*/ 	.word	0x00000000
	.align		4
        /*001c*/ 	.word	0xfffffffc


//--------------------- .nv.constant4             --------------------------
	.section	.nv.constant4,"a",@progbits
	.align	8
	.align		8
.nv.constant4:
        /*0000*/ 	.dword	_$_str


//--------------------- .text.triton_per_fused_native_group_norm_6 --------------------------
	.section	.text.triton_per_fused_native_group_norm_6,"ax",@progbits
	.sectionflags	@"SHF_BARRIERS=1"
	.align	128
        .global         triton_per_fused_native_group_norm_6
        .type           triton_per_fused_native_group_norm_6,@function
        .size           triton_per_fused_native_group_norm_6,(.L_x_1 - triton_per_fused_native_group_norm_6)
        .other          triton_per_fused_native_group_norm_6,@"STO_CUDA_ENTRY STV_DEFAULT"
triton_per_fused_native_group_norm_6:
.text.triton_per_fused_native_group_norm_6:
[----:B------:R-:W0:Y:S02]  /*0000*/  LDC R1, c[0x0][0x28] ;  /* 0x00000a00ff017b82 */ /* 0x000e240000000800 */
[----:B------:R-:W1:Y:S01]  /*0010*/  S2R R0, SR_TID.X ;  /* 0x0000000000007919 */ /* 0x000e620000002100 */
[----:B------:R-:W2:Y:S01]  /*0020*/  LDC.64 R8, c[0x0][0x220] ;  /* 0x00008800ff087b82 */ /* 0x000ea20000000a00 */
[----:B------:R-:W-:Y:S01]  /*0030*/  CS2R R10, SRZ ;  /* 0x00000000000a7805 */ /* 0x000fe2000001ff00 */
[----:B------:R-:W-:Y:S01]  /*0040*/  ULDC.64 UR6, c[0x0][0x208] ;  /* 0x0000820000067ab9 */ /* 0x000fe20000000a00 */
[----:B------:R-:W3:Y:S05]  /*0050*/  S2R R3, SR_CTAID.X ;  /* 0x0000000000037919 */ /* 0x000eea0000002500 */
[----:B------:R-:W4:Y:S08]  /*0060*/  LDC.64 R12, c[0x0][0x210] ;  /* 0x00008400ff0c7b82 */ /* 0x000f300000000a00 */
[----:B------:R-:W5:Y:S01]  /*0070*/  LDC.64 R14, c[0x0][0x218] ;  /* 0x00008600ff0e7b82 */ /* 0x000f620000000a00 */
[----:B-1----:R-:W-:-:S02]  /*0080*/  SHF.R.U32.HI R2, RZ, 0x3, R0 ;  /* 0x00000003ff027819 */ /* 0x002fc40000011600 */
[----:B------:R-:W-:Y:S02]  /*0090*/  SHF.L.U32 R5, R0, 0x1, RZ ;  /* 0x0000000100057819 */ /* 0x000fe400000006ff */
[----:B---3--:R-:W-:Y:S02]  /*00a0*/  SHF.L.U32 R3, R3, 0x3, RZ ;  /* 0x0000000303037819 */ /* 0x008fe400000006ff */
[----:B------:R-:W-:Y:S02]  /*00b0*/  SGXT.U32 R2, R2, 0x3 ;  /* 0x000000030202781a */ /* 0x000fe40000000000 */
[----:B------:R-:W-:Y:S02]  /*00c0*/  LOP3.LUT R5, R5, 0xe, RZ, 0xc0, !PT ;  /* 0x0000000e05057812 */ /* 0x000fe400078ec0ff */
[----:B------:R-:W-:-:S04]  /*00d0*/  LOP3.LUT R4, R3, R2, RZ, 0xfc, !PT ;  /* 0x0000000203047212 */ /* 0x000fc800078efcff */
[C---:B------:R-:W-:Y:S02]  /*00e0*/  ISETP.GE.AND P0, PT, R4.reuse, 0x10, PT ;  /* 0x000000100400780c */ /* 0x040fe40003f06270 */
[----:B------:R-:W-:-:S05]  /*00f0*/  LEA R7, R4, R5, 0x4 ;  /* 0x0000000504077211 */ /* 0x000fca00078e20ff */
[----:B--2---:R-:W-:-:S06]  /*0100*/  IMAD.WIDE R8, R7, 0x4, R8 ;  /* 0x0000000407087825 */ /* 0x004fcc00078e0208 */
[----:B------:R-:W2:Y:S01]  /*0110*/  @!P0 LDG.E.64 R10, desc[UR6][R8.64] ;  /* 0x00000006080a8981 */ /* 0x000ea2000c1e1b00 */
[----:B------:R-:W-:Y:S01]  /*0120*/  CS2R R4, SRZ ;  /* 0x0000000000047805 */ /* 0x000fe2000001ff00 */
[----:B----4-:R-:W-:-:S05]  /*0130*/  IMAD.WIDE R12, R7, 0x4, R12 ;  /* 0x00000004070c7825 */ /* 0x010fca00078e020c */
[----:B------:R-:W3:Y:S01]  /*0140*/  @!P0 LDG.E.64 R4, desc[UR6][R12.64] ;  /* 0x000000060c048981 */ /* 0x000ee2000c1e1b00 */
[----:B-----5:R-:W-:Y:S01]  /*0150*/  IMAD.WIDE R14, R7, 0x4, R14 ;  /* 0x00000004070e7825 */ /* 0x020fe200078e020e */
[----:B------:R-:W-:-:S06]  /*0160*/  CS2R R6, SRZ ;  /* 0x0000000000067805 */ /* 0x000fcc000001ff00 */
[----:B------:R-:W4:Y:S01]  /*0170*/  @!P0 LDG.E.64 R6, desc[UR6][R14.64] ;  /* 0x000000060e068981 */ /* 0x000f22000c1e1b00 */
[----:B------:R-:W1:Y:S01]  /*0180*/  S2UR UR5, SR_CgaCtaId ;  /* 0x00000000000579c3 */ /* 0x000e620000008800 */
[----:B------:R-:W-:Y:S02]  /*0190*/  UMOV UR4, 0x400 ;  /* 0x0000040000047882 */ /* 0x000fe40000000000 */
[----:B-1----:R-:W-:Y:S01]  /*01a0*/  UPRMT UR4, UR5, 0x654, UR4 ;  /* 0x0000065405047896 */ /* 0x002fe20008000004 */
[----:B--2---:R-:W-:Y:S02]  /*01b0*/  SEL R10, R10, RZ, !P0 ;  /* 0x000000ff0a0a7207 */ /* 0x004fe40004000000 */
[----:B------:R-:W-:Y:S02]  /*01c0*/  SEL R11, R11, RZ, !P0 ;  /* 0x000000ff0b0b7207 */ /* 0x000fe40004000000 */
[----:B------:R-:W-:Y:S02]  /*01d0*/  FSEL R10, R10, RZ, !P0 ;  /* 0x000000ff0a0a7208 */ /* 0x000fe40004000000 */
[----:B------:R-:W-:-:S02]  /*01e0*/  FSEL R17, R11, RZ, !P0 ;  /* 0x000000ff0b117208 */ /* 0x000fc40004000000 */
[----:B---3--:R-:W-:Y:S02]  /*01f0*/  SEL R4, R4, RZ, !P0 ;  /* 0x000000ff04047207 */ /* 0x008fe40004000000 */
[----:B------:R-:W-:Y:S01]  /*0200*/  SEL R5, R5, RZ, !P0 ;  /* 0x000000ff05057207 */ /* 0x000fe20004000000 */
[----:B------:R-:W-:-:S03]  /*0210*/  FADD R8, R10, R17 ;  /* 0x000000110a087221 */ /* 0x000fc60000000000 */
[----:B------:R-:W-:Y:S01]  /*0220*/  FSEL R12, R5, RZ, !P0 ;  /* 0x000000ff050c7208 */ /* 0x000fe20004000000 */
[C---:B------:R-:W-:Y:S01]  /*0230*/  FMUL R11, R8.reuse, 0.25 ;  /* 0x3e800000080b7820 */ /* 0x040fe20000400000 */
[C---:B------:R-:W-:Y:S01]  /*0240*/  FSETP.GEU.AND P2, PT, |R8|.reuse, 1.175494350822287508e-38, PT ;  /* 0x008000000800780b */ /* 0x040fe20003f4e200 */
[----:B------:R-:W1:Y:S01]  /*0250*/  SHFL.BFLY PT, R9, R8, 0x4, 0x1f ;  /* 0x0c801f0008097f89 */ /* 0x000e6200000e0000 */
[----:B------:R-:W-:Y:S02]  /*0260*/  FSETP.GT.AND P1, PT, |R8|, 8.50705917302346158658e+37, PT ;  /* 0x7e8000000800780b */ /* 0x000fe40003f24200 */
[----:B----4-:R-:W-:Y:S02]  /*0270*/  SEL R6, R6, RZ, !P0 ;  /* 0x000000ff06067207 */ /* 0x010fe40004000000 */
[----:B------:R-:W-:Y:S02]  /*0280*/  FSEL R13, R11, R8, P1 ;  /* 0x000000080b0d7208 */ /* 0x000fe40000800000 */
[----:B------:R-:W-:-:S02]  /*0290*/  FSEL R11, R4, RZ, !P0 ;  /* 0x000000ff040b7208 */ /* 0x000fc40004000000 */
[----:B------:R-:W-:-:S03]  /*02a0*/  SEL R15, R7, RZ, !P0 ;  /* 0x000000ff070f7207 */ /* 0x000fc60004000000 */
[----:B------:R-:W-:Y:S01]  /*02b0*/  @!P2 FMUL R13, R13, 16777216 ;  /* 0x4b8000000d0da820 */ /* 0x000fe20000400000 */
[----:B------:R-:W-:Y:S01]  /*02c0*/  FADD R12, -R11, R12 ;  /* 0x0000000c0b0c7221 */ /* 0x000fe20000000100 */
[----:B------:R-:W-:Y:S01]  /*02d0*/  @P1 FMUL R17, R17, 0.25 ;  /* 0x3e80000011111820 */ /* 0x000fe20000400000 */
[----:B------:R-:W-:Y:S01]  /*02e0*/  FADD R6, R6, R15 ;  /* 0x0000000f06067221 */ /* 0x000fe20000000000 */
[----:B------:R2:W3:Y:S02]  /*02f0*/  MUFU.RCP R14, R13 ;  /* 0x0000000d000e7308 */ /* 0x0004e40000001000 */
[----:B------:R-:W-:Y:S01]  /*0300*/  @!P2 FMUL R17, R17, 16777216 ;  /* 0x4b8000001111a820 */ /* 0x000fe20000400000 */
[C---:B------:R-:W-:Y:S01]  /*0310*/  FSETP.NEU.AND P2, PT, R8.reuse, RZ, PT ;  /* 0x000000ff0800720b */ /* 0x040fe20003f4d000 */
[----:B-1----:R-:W-:Y:S01]  /*0320*/  FADD R4, R8, R9 ;  /* 0x0000000908047221 */ /* 0x002fe20000000000 */
[----:B--2---:R-:W-:-:S03]  /*0330*/  FMUL R13, R12, R12 ;  /* 0x0000000c0c0d7220 */ /* 0x004fc60000400000 */
[C---:B------:R-:W-:Y:S01]  /*0340*/  FMUL R7, R4.reuse, 0.25 ;  /* 0x3e80000004077820 */ /* 0x040fe20000400000 */
[----:B------:R-:W-:Y:S01]  /*0350*/  FSETP.GEU.AND P3, PT, |R4|, 1.175494350822287508e-38, PT ;  /* 0x008000000400780b */ /* 0x000fe20003f6e200 */
[----:B------:R-:W1:Y:S01]  /*0360*/  SHFL.BFLY PT, R5, R4, 0x2, 0x1f ;  /* 0x0c401f0004057f89 */ /* 0x000e6200000e0000 */
[----:B---3--:R-:W-:Y:S01]  /*0370*/  FMUL R14, R14, R17 ;  /* 0x000000110e0e7220 */ /* 0x008fe20000400000 */
[----:B------:R-:W-:Y:S01]  /*0380*/  FSETP.GT.AND P1, PT, |R4|, 8.50705917302346158658e+37, PT ;  /* 0x7e8000000400780b */ /* 0x000fe20003f24200 */
[----:B------:R-:W-:Y:S01]  /*0390*/  FMUL R13, R10, R13 ;  /* 0x0000000d0a0d7220 */ /* 0x000fe20000400000 */
[----:B------:R-:W-:Y:S02]  /*03a0*/  LOP3.LUT R17, R3, 0x7, R0, 0xf8, !PT ;  /* 0x0000000703117812 */ /* 0x000fe400078ef800 */
[----:B------:R-:W-:Y:S02]  /*03b0*/  FSEL R14, R14, RZ, P2 ;  /* 0x000000ff0e0e7208 */ /* 0x000fe40001000000 */
[----:B------:R-:W-:-:S02]  /*03c0*/  FSEL R15, R7, R4, P1 ;  /* 0x00000004070f7208 */ /* 0x000fc40000800000 */
[----:B------:R-:W-:Y:S01]  /*03d0*/  FSEL R7, R6, RZ, !P0 ;  /* 0x000000ff06077208 */ /* 0x000fe20004000000 */
[----:B------:R-:W-:Y:S02]  /*03e0*/  FFMA R11, R12, R14, R11 ;  /* 0x0000000e0c0b7223 */ /* 0x000fe4000000000b */
[----:B------:R-:W-:Y:S02]  /*03f0*/  @!P3 FMUL R15, R15, 16777216 ;  /* 0x4b8000000f0fb820 */ /* 0x000fe40000400000 */
[----:B------:R-:W-:Y:S01]  /*0400*/  FFMA R13, R14, R13, R7 ;  /* 0x0000000d0e0d7223 */ /* 0x000fe20000000007 */
[----:B------:R-:W2:Y:S01]  /*0410*/  SHFL.BFLY PT, R10, R11, 0x4, 0x1f ;  /* 0x0c801f000b0a7f89 */ /* 0x000ea200000e0000 */
[----:B------:R-:W3:Y:S01]  /*0420*/  MUFU.RCP R14, R15 ;  /* 0x0000000f000e7308 */ /* 0x000ee20000001000 */
[----:B------:R-:W-:Y:S01]  /*0430*/  @P1 FMUL R9, R9, 0.25 ;  /* 0x3e80000009091820 */ /* 0x000fe20000400000 */
[C---:B------:R-:W-:Y:S01]  /*0440*/  FSETP.NEU.AND P1, PT, R4.reuse, RZ, PT ;  /* 0x000000ff0400720b */ /* 0x040fe20003f2d000 */
[----:B------:R-:W4:Y:S02]  /*0450*/  SHFL.BFLY PT, R12, R13, 0x4, 0x1f ;  /* 0x0c801f000d0c7f89 */ /* 0x000f2400000e0000 */
[----:B------:R-:W-:Y:S01]  /*0460*/  @!P3 FMUL R9, R9, 16777216 ;  /* 0x4b8000000909b820 */ /* 0x000fe20000400000 */
[----:B-1----:R-:W-:-:S05]  /*0470*/  FADD R6, R4, R5 ;  /* 0x0000000504067221 */ /* 0x002fca0000000000 */
[C---:B------:R-:W-:Y:S01]  /*0480*/  FSETP.GEU.AND P2, PT, |R6|.reuse, 1.175494350822287508e-38, PT ;  /* 0x008000000600780b */ /* 0x040fe20003f4e200 */
[----:B------:R-:W1:Y:S01]  /*0490*/  SHFL.BFLY PT, R7, R6, 0x1, 0x1f ;  /* 0x0c201f0006077f89 */ /* 0x000e6200000e0000 */
[----:B------:R-:W-:Y:S01]  /*04a0*/  FSETP.GT.AND P0, PT, |R6|, 8.50705917302346158658e+37, PT ;  /* 0x7e8000000600780b */ /* 0x000fe20003f04200 */
[----:B---3--:R-:W-:Y:S01]  /*04b0*/  FMUL R14, R14, R9 ;  /* 0x000000090e0e7220 */ /* 0x008fe20000400000 */
[----:B------:R-:W-:-:S04]  /*04c0*/  FMUL R9, R6, 0.25 ;  /* 0x3e80000006097820 */ /* 0x000fc80000400000 */
[----:B------:R-:W-:Y:S02]  /*04d0*/  FSEL R14, R14, RZ, P1 ;  /* 0x000000ff0e0e7208 */ /* 0x000fe40000800000 */
[----:B------:R-:W-:Y:S01]  /*04e0*/  FSEL R15, R9, R6, P0 ;  /* 0x00000006090f7208 */ /* 0x000fe20000000000 */
[----:B--2---:R-:W-:Y:S01]  /*04f0*/  FADD R10, -R11, R10 ;  /* 0x0000000a0b0a7221 */ /* 0x004fe20000000100 */
[----:B------:R-:W-:-:S03]  /*0500*/  FSETP.NEU.AND P1, PT, R6, RZ, PT ;  /* 0x000000ff0600720b */ /* 0x000fc60003f2d000 */
[C---:B------:R-:W-:Y:S01]  /*0510*/  FFMA R11, R10.reuse, R14, R11 ;  /* 0x0000000e0a0b7223 */ /* 0x040fe2000000000b */
[----:B------:R-:W-:Y:S01]  /*0520*/  FMUL R9, R10, R10 ;  /* 0x0000000a0a097220 */ /* 0x000fe20000400000 */
[----:B------:R-:W-:Y:S01]  /*0530*/  @!P2 FMUL R15, R15, 16777216 ;  /* 0x4b8000000f0fa820 */ /* 0x000fe20000400000 */
[----:B----4-:R-:W-:Y:S01]  /*0540*/  FADD R13, R13, R12 ;  /* 0x0000000c0d0d7221 */ /* 0x010fe20000000000 */
[----:B------:R-:W-:Y:S01]  /*0550*/  @P0 FMUL R5, R5, 0.25 ;  /* 0x3e80000005050820 */ /* 0x000fe20000400000 */
[----:B------:R-:W-:Y:S01]  /*0560*/  FMUL R9, R8, R9 ;  /* 0x0000000908097220 */ /* 0x000fe20000400000 */
[----:B------:R2:W3:Y:S01]  /*0570*/  MUFU.RCP R12, R15 ;  /* 0x0000000f000c7308 */ /* 0x0004e20000001000 */
[----:B------:R-:W4:Y:S01]  /*0580*/  SHFL.BFLY PT, R8, R11, 0x2, 0x1f ;  /* 0x0c401f000b087f89 */ /* 0x000f2200000e0000 */
[----:B------:R-:W-:Y:S01]  /*0590*/  @!P2 FMUL R5, R5, 16777216 ;  /* 0x4b8000000505a820 */ /* 0x000fe20000400000 */
[----:B------:R-:W-:Y:S01]  /*05a0*/  FFMA R9, R14, R9, R13 ;  /* 0x000000090e097223 */ /* 0x000fe2000000000d */
[----:B-1----:R-:W-:-:S04]  /*05b0*/  FADD R13, R6, R7 ;  /* 0x00000007060d7221 */ /* 0x002fc80000000000 */
[----:B------:R-:W1:Y:S01]  /*05c0*/  SHFL.BFLY PT, R10, R9, 0x2, 0x1f ;  /* 0x0c401f00090a7f89 */ /* 0x000e6200000e0000 */
[C---:B------:R-:W-:Y:S01]  /*05d0*/  FSETP.GT.AND P0, PT, |R13|.reuse, 8.50705917302346158658e+37, PT ;  /* 0x7e8000000d00780b */ /* 0x040fe20003f04200 */
[----:B--2---:R-:W-:Y:S01]  /*05e0*/  HFMA2.MMA R15, -RZ, RZ, 0.4375, 0 ;  /* 0x37000000ff0f7435 */ /* 0x004fe200000001ff */
[----:B------:R-:W-:Y:S01]  /*05f0*/  FSETP.GEU.AND P2, PT, |R13|, 1.175494350822287508e-38, PT ;  /* 0x008000000d00780b */ /* 0x000fe20003f4e200 */
[----:B---3--:R-:W-:-:S05]  /*0600*/  FMUL R12, R12, R5 ;  /* 0x000000050c0c7220 */ /* 0x008fca0000400000 */
[----:B------:R-:W-:Y:S02]  /*0610*/  FSEL R12, R12, RZ, P1 ;  /* 0x000000ff0c0c7208 */ /* 0x000fe40000800000 */
[----:B------:R-:W-:-:S03]  /*0620*/  FSETP.NEU.AND P1, PT, R13, RZ, PT ;  /* 0x000000ff0d00720b */ /* 0x000fc60003f2d000 */
[----:B------:R-:W-:Y:S01]  /*0630*/  @P0 FMUL R13, R13, 0.25 ;  /* 0x3e8000000d0d0820 */ /* 0x000fe20000400000 */
[----:B------:R-:W-:Y:S01]  /*0640*/  @P0 FMUL R7, R7, 0.25 ;  /* 0x3e80000007070820 */ /* 0x000fe20000400000 */
[----:B----4-:R-:W-:Y:S01]  /*0650*/  FADD R8, -R11, R8 ;  /* 0x000000080b087221 */ /* 0x010fe20000000100 */
[----:B------:R-:W-:Y:S01]  /*0660*/  LOP3.LUT P0, RZ, R0, 0x38, RZ, 0xc0, !PT ;  /* 0x0000003800ff7812 */ /* 0x000fe2000780c0ff */
[----:B------:R-:W-:Y:S01]  /*0670*/  @!P2 FMUL R13, R13, 16777216 ;  /* 0x4b8000000d0da820 */ /* 0x000fe20000400000 */
[----:B------:R-:W-:Y:S01]  /*0680*/  @!P2 FMUL R7, R7, 16777216 ;  /* 0x4b8000000707a820 */ /* 0x000fe20000400000 */
[C---:B------:R-:W-:Y:S01]  /*0690*/  FMUL R5, R8.reuse, R8 ;  /* 0x0000000808057220 */ /* 0x040fe20000400000 */
[----:B------:R-:W-:Y:S01]  /*06a0*/  FFMA R8, R8, R12, R11 ;  /* 0x0000000c08087223 */ /* 0x000fe2000000000b */
[----:B------:R-:W-:Y:S01]  /*06b0*/  ISETP.LT.AND P0, PT, R17, 0x10, !P0 ;  /* 0x000000101100780c */ /* 0x000fe20004701270 */
[----:B-1----:R-:W-:Y:S01]  /*06c0*/  FADD R9, R9, R10 ;  /* 0x0000000a09097221 */ /* 0x002fe20000000000 */
[----:B------:R-:W-:Y:S01]  /*06d0*/  FMUL R5, R4, R5 ;  /* 0x0000000504057220 */ /* 0x000fe20000400000 */
[----:B------:R-:W1:Y:S01]  /*06e0*/  MUFU.RCP R10, R13 ;  /* 0x0000000d000a7308 */ /* 0x000e620000001000 */
[----:B------:R-:W2:Y:S02]  /*06f0*/  SHFL.BFLY PT, R11, R8, 0x1, 0x1f ;  /* 0x0c201f00080b7f89 */ /* 0x000ea400000e0000 */
[----:B------:R-:W-:Y:S01]  /*0700*/  FFMA R5, R12, R5, R9 ;  /* 0x000000050c057223 */ /* 0x000fe20000000009 */
[----:B------:R-:W-:-:S04]  /*0710*/  LEA R12, R2, UR4, 0x2 ;  /* 0x00000004020c7c11 */ /* 0x000fc8000f8e10ff */
[----:B------:R-:W3:Y:S01]  /*0720*/  SHFL.BFLY PT, R4, R5, 0x1, 0x1f ;  /* 0x0c201f0005047f89 */ /* 0x000ee200000e0000 */
[----:B-1----:R-:W-:-:S05]  /*0730*/  FMUL R10, R10, R7 ;  /* 0x000000070a0a7220 */ /* 0x002fca0000400000 */
[----:B------:R-:W-:Y:S01]  /*0740*/  FSEL R10, R10, RZ, P1 ;  /* 0x000000ff0a0a7208 */ /* 0x000fe20000800000 */
[----:B--2---:R-:W-:-:S04]  /*0750*/  FADD R11, -R8, R11 ;  /* 0x0000000b080b7221 */ /* 0x004fc80000000100 */
[C---:B------:R-:W-:Y:S01]  /*0760*/  FFMA R8, R11.reuse, R10, R8 ;  /* 0x0000000a0b087223 */ /* 0x040fe20000000008 */
[----:B------:R-:W-:Y:S01]  /*0770*/  FMUL R9, R11, R11 ;  /* 0x0000000b0b097220 */ /* 0x000fe20000400000 */
[----:B---3--:R-:W-:Y:S01]  /*0780*/  FADD R7, R5, R4 ;  /* 0x0000000405077221 */ /* 0x008fe20000000000 */
[----:B------:R-:W-:Y:S02]  /*0790*/  LOP3.LUT R4, R0, 0x7, RZ, 0xc0, !PT ;  /* 0x0000000700047812 */ /* 0x000fe400078ec0ff */
[----:B------:R-:W-:Y:S01]  /*07a0*/  STS [R12], R8 ;  /* 0x000000080c007388 */ /* 0x000fe20000000800 */
[----:B------:R-:W-:Y:S01]  /*07b0*/  FMUL R9, R6, R9 ;  /* 0x0000000906097220 */ /* 0x000fe20000400000 */
[----:B------:R-:W-:Y:S01]  /*07c0*/  LEA R11, R4, UR4, 0x2 ;  /* 0x00000004040b7c11 */ /* 0x000fe2000f8e10ff */
[----:B------:R-:W-:Y:S02]  /*07d0*/  BAR.SYNC.DEFER_BLOCKING 0x0 ;  /* 0x0000000000007b1d */ /* 0x000fe40000010000 */
[----:B------:R-:W-:-:S06]  /*07e0*/  FFMA R9, R10, R9, R7 ;  /* 0x000000090a097223 */ /* 0x000fcc0000000007 */
[----:B------:R-:W1:Y:S08]  /*07f0*/  LDC.64 R4, c[0x0][0x238] ;  /* 0x00008e00ff047b82 */ /* 0x000e700000000a00 */
[----:B------:R-:W2:Y:S01]  /*0800*/  LDC.64 R6, c[0x0][0x228] ;  /* 0x00008a00ff067b82 */ /* 0x000ea20000000a00 */
[----:B------:R-:W-:Y:S07]  /*0810*/  LDS R13, [R11] ;  /* 0x000000000b0d7984 */ /* 0x000fee0000000800 */
[----:B------:R-:W-:Y:S06]  /*0820*/  BAR.SYNC.DEFER_BLOCKING 0x0 ;  /* 0x0000000000007b1d */ /* 0x000fec0000010000 */
[----:B------:R-:W-:Y:S02]  /*0830*/  STS [R12], R9 ;  /* 0x000000090c007388 */ /* 0x000fe40000000800 */
[----:B------:R-:W-:Y:S06]  /*0840*/  BAR.SYNC.DEFER_BLOCKING 0x0 ;  /* 0x0000000000007b1d */ /* 0x000fec0000010000 */
[----:B------:R-:W3:Y:S02]  /*0850*/  LDS R2, [R11] ;  /* 0x000000000b027984 */ /* 0x000ee40000000800 */
[----:B------:R-:W-:Y:S06]  /*0860*/  BAR.SYNC.DEFER_BLOCKING 0x0 ;  /* 0x0000000000007b1d */ /* 0x000fec0000010000 */
[----:B------:R4:W-:Y:S01]  /*0870*/  STS [R12], R9 ;  /* 0x000000090c007388 */ /* 0x0009e20000000800 */
[----:B---3--:R-:W-:Y:S01]  /*0880*/  FFMA R10, R2, R15, 9.9999997473787516356e-06 ;  /* 0x3727c5ac020a7423 */ /* 0x008fe2000000000f */
[----:B-1----:R-:W-:-:S03]  /*0890*/  IMAD.WIDE R2, R17, 0x4, R4 ;  /* 0x0000000411027825 */ /* 0x002fc600078e0204 */
[----:B------:R-:W1:Y:S01]  /*08a0*/  MUFU.RSQ R15, R10 ;  /* 0x0000000a000f7308 */ /* 0x000e620000001400 */
[----:B------:R-:W-:Y:S01]  /*08b0*/  BAR.SYNC.DEFER_BLOCKING 0x0 ;  /* 0x0000000000007b1d */ /* 0x000fe20000010000 */
[----:B--2---:R-:W-:-:S05]  /*08c0*/  IMAD.WIDE R4, R17, 0x4, R6 ;  /* 0x0000000411047825 */ /* 0x004fca00078e0206 */
[----:B-1----:R4:W-:Y:S04]  /*08d0*/  @P0 STG.E desc[UR6][R2.64], R15 ;  /* 0x0000000f02000986 */ /* 0x0029e8000c101906 */
[----:B------:R4:W-:Y:S01]  /*08e0*/  @P0 STG.E desc[UR6][R4.64], R13 ;  /* 0x0000000d04000986 */ /* 0x0009e2000c101906 */
[----:B------:R-:W-:Y:S05]  /*08f0*/  @!P0 EXIT ;  /* 0x000000000000894d */ /* 0x000fea0003800000 */
[----:B------:R-:W0:Y:S01]  /*0900*/  LDS R11, [R11] ;  /* 0x000000000b0b7984 */ /* 0x000e220000000800 */
[----:B----4-:R-:W1:Y:S02]  /*0910*/  LDC.64 R2, c[0x0][0x230] ;  /* 0x00008c00ff027b82 */ /* 0x010e640000000a00 */
[----:B-1----:R-:W-:-:S05]  /*0920*/  IMAD.WIDE R2, R17, 0x4, R2 ;  /* 0x0000000411027825 */ /* 0x002fca00078e0202 */
[----:B0-----:R-:W-:Y:S01]  /*0930*/  STG.E desc[UR6][R2.64], R11 ;  /* 0x0000000b02007986 */ /* 0x001fe2000c101906 */
[----:B------:R-:W-:Y:S05]  /*0940*/  EXIT ;  /* 0x000000000000794d */ /* 0x000fea0003800000 */
.L_x_0:
[----:B------:R-:W-:-:S00]  /*0950*/  BRA `(.L_x_0) ;  /* 0xfffffffc00fc7947 */ /* 0x000fc0000383ffff */
[----:B------:R-:W-:-:S00]  /*0960*/  NOP ;  /* 0x0000000000007918 */ /* 0x000fc00000000000 */
        /* <DEDUP_REMOVED lines=9> */
.L_x_1:


//--------------------- .nv.global.init           --------------------------
	.section	.nv.global.init,"aw",@progbits
.nv.global.init:
	.type		_$_str,@object
	.size		_$_str,(.L_0 - _$_str)
_$_str:
        /*0000*/ 	.byte	0x5f, 0x5f, 0x43, 0x55, 0x44, 0x41, 0x5f, 0x46, 0x54, 0x5a, 0x00
.L_0:


//--------------------- .nv.shared.triton_per_fused_native_group_norm_6 --------------------------
	.section	.nv.shared.triton_per_fused_native_group_norm_6,"aw",@nobits
	.sectionflags	@""
	.align	16
	.zero		1024


//--------------------- .nv.constant0.triton_per_fused_native_group_norm_6 --------------------------
	.section	.nv.constant0.triton_per_fused_native_group_norm_6,"a",@progbits
	.sectionflags	@""
	.align	4
.nv.constant0.triton_per_fused_native_group_norm_6:
	.zero		584
